//
// Generated by NVIDIA NVVM Compiler
//
// Compiler Build ID: CL-36424714
// Cuda compilation tools, release 13.0, V13.0.88
// Based on NVVM 20.0.0
//

.version 9.0
.target sm_100
.address_size 64

	// .globl	_Z8softplusPKfPfmm

.visible .entry _Z8softplusPKfPfmm(
	.param .u64 .ptr .align 1 _Z8softplusPKfPfmm_param_0,
	.param .u64 .ptr .align 1 _Z8softplusPKfPfmm_param_1,
	.param .u64 _Z8softplusPKfPfmm_param_2,
	.param .u64 _Z8softplusPKfPfmm_param_3
)
{
	.reg .pred 	%p<8>;
	.reg .b32 	%r<39>;
	.reg .b32 	%f<15>;
	.reg .b64 	%rd<14>;
	.reg .b64 	%fd<47>;

	ld.param.u64 	%rd4, [_Z8softplusPKfPfmm_param_0];
	ld.param.u64 	%rd5, [_Z8softplusPKfPfmm_param_1];
	ld.param.u64 	%rd7, [_Z8softplusPKfPfmm_param_2];
	ld.param.u64 	%rd6, [_Z8softplusPKfPfmm_param_3];
	mov.u32 	%r11, %ctaid.y;
	mov.u32 	%r12, %ntid.y;
	mov.u32 	%r13, %tid.y;
	mad.lo.s32 	%r14, %r11, %r12, %r13;
	mov.u32 	%r15, %ctaid.x;
	mov.u32 	%r16, %ntid.x;
	mov.u32 	%r17, %tid.x;
	mad.lo.s32 	%r18, %r15, %r16, %r17;
	cvt.u64.u32 	%rd1, %r14;
	setp.le.u64 	%p1, %rd7, %rd1;
	cvt.s64.s32 	%rd2, %r18;
	setp.le.u64 	%p2, %rd6, %rd2;
	or.pred  	%p3, %p1, %p2;
	@%p3 bra 	$L__BB0_9;
	cvta.to.global.u64 	%rd8, %rd4;
	mad.lo.s64 	%rd3, %rd6, %rd1, %rd2;
	shl.b64 	%rd9, %rd3, 2;
	add.s64 	%rd10, %rd8, %rd9;
	ld.global.f32 	%f1, [%rd10];
	fma.rn.f32 	%f2, %f1, 0f3BBB989D, 0f3F000000;
	cvt.sat.f32.f32 	%f3, %f2;
	mov.f32 	%f4, 0f4B400001;
	mov.f32 	%f5, 0f437C0000;
	fma.rm.f32 	%f6, %f3, %f5, %f4;
	add.f32 	%f7, %f6, 0fCB40007F;
	neg.f32 	%f8, %f7;
	fma.rn.f32 	%f9, %f1, 0f3FB8AA3B, %f8;
	fma.rn.f32 	%f10, %f1, 0f32A57060, %f9;
	mov.b32 	%r20, %f6;
	shl.b32 	%r21, %r20, 23;
	mov.b32 	%f11, %r21;
	ex2.approx.ftz.f32 	%f12, %f10;
	mul.f32 	%f13, %f12, %f11;
	cvt.f64.f32 	%fd10, %f13;
	add.f64 	%fd44, %fd10, 0d3FF0000000000000;
	{
	.reg .b32 %temp; 
	mov.b64 	{%temp, %r35}, %fd44;
	}
	{
	.reg .b32 %temp; 
	mov.b64 	{%r36, %temp}, %fd44;
	}
	setp.gt.s32 	%p4, %r35, 1048575;
	mov.b32 	%r37, -1023;
	@%p4 bra 	$L__BB0_3;
	mul.f64 	%fd44, %fd44, 0d4350000000000000;
	{
	.reg .b32 %temp; 
	mov.b64 	{%temp, %r35}, %fd44;
	}
	{
	.reg .b32 %temp; 
	mov.b64 	{%r36, %temp}, %fd44;
	}
	mov.b32 	%r37, -1077;
$L__BB0_3:
	add.s32 	%r23, %r35, -1;
	setp.gt.u32 	%p5, %r23, 2146435070;
	@%p5 bra 	$L__BB0_7;
	shr.u32 	%r26, %r35, 20;
	add.s32 	%r38, %r37, %r26;
	and.b32  	%r27, %r35, 1048575;
	or.b32  	%r28, %r27, 1072693248;
	mov.b64 	%fd45, {%r36, %r28};
	setp.lt.u32 	%p7, %r28, 1073127583;
	@%p7 bra 	$L__BB0_6;
	{
	.reg .b32 %temp; 
	mov.b64 	{%r29, %temp}, %fd45;
	}
	{
	.reg .b32 %temp; 
	mov.b64 	{%temp, %r30}, %fd45;
	}
	add.s32 	%r31, %r30, -1048576;
	mov.b64 	%fd45, {%r29, %r31};
	add.s32 	%r38, %r38, 1;
$L__BB0_6:
	add.f64 	%fd12, %fd45, 0dBFF0000000000000;
	add.f64 	%fd13, %fd45, 0d3FF0000000000000;
	rcp.approx.ftz.f64 	%fd14, %fd13;
	neg.f64 	%fd15, %fd13;
	fma.rn.f64 	%fd16, %fd15, %fd14, 0d3FF0000000000000;
	fma.rn.f64 	%fd17, %fd16, %fd16, %fd16;
	fma.rn.f64 	%fd18, %fd17, %fd14, %fd14;
	mul.f64 	%fd19, %fd12, %fd18;
	fma.rn.f64 	%fd20, %fd12, %fd18, %fd19;
	mul.f64 	%fd21, %fd20, %fd20;
	fma.rn.f64 	%fd22, %fd21, 0d3EB1380B3AE80F1E, 0d3ED0EE258B7A8B04;
	fma.rn.f64 	%fd23, %fd22, %fd21, 0d3EF3B2669F02676F;
	fma.rn.f64 	%fd24, %fd23, %fd21, 0d3F1745CBA9AB0956;
	fma.rn.f64 	%fd25, %fd24, %fd21, 0d3F3C71C72D1B5154;
	fma.rn.f64 	%fd26, %fd25, %fd21, 0d3F624924923BE72D;
	fma.rn.f64 	%fd27, %fd26, %fd21, 0d3F8999999999A3C4;
	fma.rn.f64 	%fd28, %fd27, %fd21, 0d3FB5555555555554;
	sub.f64 	%fd29, %fd12, %fd20;
	add.f64 	%fd30, %fd29, %fd29;
	neg.f64 	%fd31, %fd20;
	fma.rn.f64 	%fd32, %fd31, %fd12, %fd30;
	mul.f64 	%fd33, %fd18, %fd32;
	mul.f64 	%fd34, %fd21, %fd28;
	fma.rn.f64 	%fd35, %fd34, %fd20, %fd33;
	xor.b32  	%r32, %r38, -2147483648;
	mov.b32 	%r33, 1127219200;
	mov.b64 	%fd36, {%r32, %r33};
	mov.b32 	%r34, -2147483648;
	mov.b64 	%fd37, {%r34, %r33};
	sub.f64 	%fd38, %fd36, %fd37;
	fma.rn.f64 	%fd39, %fd38, 0d3FE62E42FEFA39EF, %fd20;
	fma.rn.f64 	%fd40, %fd38, 0dBFE62E42FEFA39EF, %fd39;
	sub.f64 	%fd41, %fd40, %fd20;
	sub.f64 	%fd42, %fd35, %fd41;
	fma.rn.f64 	%fd43, %fd38, 0d3C7ABC9E3B39803F, %fd42;
	add.f64 	%fd46, %fd39, %fd43;
	bra.uni 	$L__BB0_8;
$L__BB0_7:
	fma.rn.f64 	%fd11, %fd44, 0d7FF0000000000000, 0d7FF0000000000000;
	{
	.reg .b32 %temp; 
	mov.b64 	{%temp, %r24}, %fd44;
	}
	and.b32  	%r25, %r24, 2147483647;
	setp.eq.s32 	%p6, %r25, 0;
	selp.f64 	%fd46, 0dFFF0000000000000, %fd11, %p6;
$L__BB0_8:
	cvt.rn.f32.f64 	%f14, %fd46;
	cvta.to.global.u64 	%rd11, %rd5;
	add.s64 	%rd13, %rd11, %rd9;
	st.global.f32 	[%rd13], %f14;
$L__BB0_9:
	ret;

}


// ===== COMPILED SASS (sm_100) =====

	.target	sm_100

	.elftype	@"ET_EXEC"


//--------------------- .note.nv.tkinfo           --------------------------
	.section	.note.nv.tkinfo,"",@"SHT_NOTE"
	.sectionflags	@"SHF_NOTE_NV_TKINFO"
	.tkinfo
        /*0018*/ 	.word	0x00000002
        /*0030*/ 	.string	""
        /*0030*/ 	.string	"ptxas"
        /*0030*/ 	.string	"Cuda compilation tools, release 13.0, V13.0.88"
        /*0030*/ 	.string	"Build cuda_13.0.r13.0/compiler.36424714_0"
        /*0030*/ 	.string	"-arch sm_100 -m 64 "



//--------------------- .note.nv.cuinfo           --------------------------
	.section	.note.nv.cuinfo,"",@"SHT_NOTE"
	.sectionflags	@"SHF_NOTE_NV_CUINFO"
        /*0018*/ 	.short	0x0002
        /*001a*/ 	.short	0x0064
        /*001c*/ 	.short	0x0082
	.zero		2


//--------------------- .nv.info                  --------------------------
	.section	.nv.info,"",@"SHT_CUDA_INFO"
	.align	4


	//----- nvinfo : EIATTR_REGCOUNT
	.align		4
        /*0000*/ 	.byte	0x04, 0x2f
        /*0002*/ 	.short	(.L_1 - .L_0)
	.align		4
.L_0:
        /*0004*/ 	.word	index@(_Z8softplusPKfPfmm)
        /*0008*/ 	.word	0x00000016


	//----- nvinfo : EIATTR_FRAME_SIZE
	.align		4
.L_1:
        /*000c*/ 	.byte	0x04, 0x11
        /*000e*/ 	.short	(.L_3 - .L_2)
	.align		4
.L_2:
        /*0010*/ 	.word	index@(_Z8softplusPKfPfmm)
        /*0014*/ 	.word	0x00000000


	//----- nvinfo : EIATTR_MIN_STACK_SIZE
	.align		4
.L_3:
        /*0018*/ 	.byte	0x04, 0x12
        /*001a*/ 	.short	(.L_5 - .L_4)
	.align		4
.L_4:
        /*001c*/ 	.word	index@(_Z8softplusPKfPfmm)
        /*0020*/ 	.word	0x00000000
.L_5:


//--------------------- .nv.compat                --------------------------
	.section	.nv.compat,"",@"SHT_CUDA_COMPAT_INFO"
	.align	4
        /*0000*/ 	.byte	0x02, 0x09, 0x00, 0x00, 0x02, 0x02, 0x01, 0x00, 0x02, 0x05, 0x05, 0x00, 0x03, 0x07, 0x01, 0x01
        /*0010*/ 	.byte	0x02, 0x03, 0x00, 0x00, 0x02, 0x06, 0x01, 0x00, 0x04, 0x0b, 0x08, 0x00, 0x01, 0x00, 0x00, 0x00
        /*0020*/ 	.byte	0x00, 0x00, 0x00, 0x00


//--------------------- .nv.info._Z8softplusPKfPfmm --------------------------
	.section	.nv.info._Z8softplusPKfPfmm,"",@"SHT_CUDA_INFO"
	.sectionflags	@""
	.align	4


	//----- nvinfo : EIATTR_CUDA_API_VERSION
	.align		4
        /*0000*/ 	.byte	0x04, 0x37
        /*0002*/ 	.short	(.L_7 - .L_6)
.L_6:
        /*0004*/ 	.word	0x00000082


	//----- nvinfo : EIATTR_KPARAM_INFO
	.align		4
.L_7:
        /*0008*/ 	.byte	0x04, 0x17
        /*000a*/ 	.short	(.L_9 - .L_8)
.L_8:
        /*000c*/ 	.word	0x00000000
        /*0010*/ 	.short	0x0003
        /*0012*/ 	.short	0x0018
        /*0014*/ 	.byte	0x00, 0xf0, 0x21, 0x00


	//----- nvinfo : EIATTR_KPARAM_INFO
	.align		4
.L_9:
        /*0018*/ 	.byte	0x04, 0x17
        /*001a*/ 	.short	(.L_11 - .L_10)
.L_10:
        /*001c*/ 	.word	0x00000000
        /*0020*/ 	.short	0x0002
        /*0022*/ 	.short	0x0010
        /*0024*/ 	.byte	0x00, 0xf0, 0x21, 0x00


	//----- nvinfo : EIATTR_KPARAM_INFO
	.align		4
.L_11:
        /*0028*/ 	.byte	0x04, 0x17
        /*002a*/ 	.short	(.L_13 - .L_12)
.L_12:
        /*002c*/ 	.word	0x00000000
        /*0030*/ 	.short	0x0001
        /*0032*/ 	.short	0x0008
        /*0034*/ 	.byte	0x00, 0xf5, 0x21, 0x00


	//----- nvinfo : EIATTR_KPARAM_INFO
	.align		4
.L_13:
        /*0038*/ 	.byte	0x04, 0x17
        /*003a*/ 	.short	(.L_15 - .L_14)
.L_14:
        /*003c*/ 	.word	0x00000000
        /*0040*/ 	.short	0x0000
        /*0042*/ 	.short	0x0000
        /*0044*/ 	.byte	0x00, 0xf5, 0x21, 0x00


	//----- nvinfo : EIATTR_SPARSE_MMA_MASK
	.align		4
.L_15:
        /*0048*/ 	.byte	0x03, 0x50
        /*004a*/ 	.short	0x0000


	//----- nvinfo : EIATTR_MAXREG_COUNT
	.align		4
        /*004c*/ 	.byte	0x03, 0x1b
        /*004e*/ 	.short	0x00ff


	//----- nvinfo : EIATTR_MERCURY_ISA_VERSION
	.align		4
        /*0050*/ 	.byte	0x03, 0x5f
        /*0052*/ 	.short	0x0101


	//----- nvinfo : EIATTR_VRC_CTA_INIT_COUNT
	.align		4
        /*0054*/ 	.byte	0x02, 0x4a
	.zero		1
	.zero		1


	//----- nvinfo : EIATTR_EXIT_INSTR_OFFSETS
	.align		4
        /*0058*/ 	.byte	0x04, 0x1c
        /*005a*/ 	.short	(.L_17 - .L_16)


	//   ....[0]....
.L_16:
        /*005c*/ 	.word	0x000000f0


	//   ....[1]....
        /*0060*/ 	.word	0x000007e0


	//----- nvinfo : EIATTR_CRS_STACK_SIZE
	.align		4
.L_17:
        /*0064*/ 	.byte	0x04, 0x1e
        /*0066*/ 	.short	(.L_19 - .L_18)
.L_18:
        /*0068*/ 	.word	0x00000000


	//----- nvinfo : EIATTR_CBANK_PARAM_SIZE
	.align		4
.L_19:
        /*006c*/ 	.byte	0x03, 0x19
        /*006e*/ 	.short	0x0020


	//----- nvinfo : EIATTR_PARAM_CBANK
	.align		4
        /*0070*/ 	.byte	0x04, 0x0a
        /*0072*/ 	.short	(.L_21 - .L_20)
	.align		4
.L_20:
        /*0074*/ 	.word	index@(.nv.constant0._Z8softplusPKfPfmm)
        /*0078*/ 	.short	0x0380
        /*007a*/ 	.short	0x0020


	//----- nvinfo : EIATTR_SW_WAR
	.align		4
.L_21:
        /*007c*/ 	.byte	0x04, 0x36
        /*007e*/ 	.short	(.L_23 - .L_22)
.L_22:
        /*0080*/ 	.word	0x00000008
.L_23:


//--------------------- .nv.callgraph             --------------------------
	.section	.nv.callgraph,"",@"SHT_CUDA_CALLGRAPH"
	.align	4
	.sectionentsize	8
	.align		4
        /*0000*/ 	.word	0x00000000
	.align		4
        /*0004*/ 	.word	0xffffffff
	.align		4
        /*0008*/ 	.word	0x00000000
	.align		4
        /*000c*/ 	.word	0xfffffffe
	.align		4
        /*0010*/ 	.word	0x00000000
	.align		4
        /*0014*/ 	.word	0xfffffffd
	.align		4
        /*0018*/ 	.word	0x00000000
	.align		4
        /*001c*/ 	.word	0xfffffffc


//--------------------- .text._Z8softplusPKfPfmm  --------------------------
	.section	.text._Z8softplusPKfPfmm,"ax",@progbits
	.align	128
        .global         _Z8softplusPKfPfmm
        .type           _Z8softplusPKfPfmm,@function
        .size           _Z8softplusPKfPfmm,(.L_x_4 - _Z8softplusPKfPfmm)
        .other          _Z8softplusPKfPfmm,@"STO_CUDA_ENTRY STV_DEFAULT"
_Z8softplusPKfPfmm:
.text._Z8softplusPKfPfmm:
[----:B------:R-:W-:Y:S01]  /*0000*/  LDC R1, c[0x0][0x37c] ;  /* 0x0000df00ff017b82 */ /* 0x000fe20000000800 */
[----:B------:R-:W0:Y:S07]  /*0010*/  S2R R3, SR_TID.X ;  /* 0x0000000000037919 */ /* 0x000e2e0000002100 */
[----:B------:R-:W1:Y:S01]  /*0020*/  LDC R5, c[0x0][0x364] ;  /* 0x0000d900ff057b82 */ /* 0x000e620000000800 */
[----:B------:R-:W2:Y:S01]  /*0030*/  LDCU.128 UR8, c[0x0][0x390] ;  /* 0x00007200ff0877ac */ /* 0x000ea20008000c00 */
[----:B------:R-:W1:Y:S06]  /*0040*/  S2R R0, SR_TID.Y ;  /* 0x0000000000007919 */ /* 0x000e6c0000002200 */
[----:B------:R-:W0:Y:S08]  /*0050*/  S2UR UR5, SR_CTAID.X ;  /* 0x00000000000579c3 */ /* 0x000e300000002500 */
[----:B------:R-:W0:Y:S08]  /*0060*/  LDC R2, c[0x0][0x360] ;  /* 0x0000d800ff027b82 */ /* 0x000e300000000800 */
[----:B------:R-:W1:Y:S01]  /*0070*/  S2UR UR4, SR_CTAID.Y ;  /* 0x00000000000479c3 */ /* 0x000e620000002600 */
[----:B0-----:R-:W-:-:S05]  /*0080*/  IMAD R2, R2, UR5, R3 ;  /* 0x0000000502027c24 */ /* 0x001fca000f8e0203 */
[----:B--2---:R-:W-:Y:S02]  /*0090*/  ISETP.GE.U32.AND P1, PT, R2, UR10, PT ;  /* 0x0000000a02007c0c */ /* 0x004fe4000bf26070 */
[----:B------:R-:W-:Y:S01]  /*00a0*/  SHF.R.S32.HI R3, RZ, 0x1f, R2 ;  /* 0x0000001fff037819 */ /* 0x000fe20000011402 */
[----:B-1----:R-:W-:-:S03]  /*00b0*/  IMAD R5, R5, UR4, R0 ;  /* 0x0000000405057c24 */ /* 0x002fc6000f8e0200 */
[----:B------:R-:W-:Y:S02]  /*00c0*/  ISETP.GE.U32.AND.EX P1, PT, R3, UR11, PT, P1 ;  /* 0x0000000b03007c0c */ /* 0x000fe4000bf26110 */
[----:B------:R-:W-:-:S04]  /*00d0*/  ISETP.GE.U32.AND P0, PT, R5, UR8, PT ;  /* 0x0000000805007c0c */ /* 0x000fc8000bf06070 */
[----:B------:R-:W-:-:S13]  /*00e0*/  ISETP.GE.U32.OR.EX P0, PT, RZ, UR9, P1, P0 ;  /* 0x00000009ff007c0c */ /* 0x000fda0008f06500 */
[----:B------:R-:W-:Y:S05]  /*00f0*/  @P0 EXIT ;  /* 0x000000000000094d */ /* 0x000fea0003800000 */
[----:B------:R-:W0:Y:S01]  /*0100*/  LDCU.64 UR6, c[0x0][0x380] ;  /* 0x00007000ff0677ac */ /* 0x000e220008000a00 */
[C---:B------:R-:W-:Y:S01]  /*0110*/  IMAD.WIDE.U32 R2, R5.reuse, UR10, R2 ;  /* 0x0000000a05027c25 */ /* 0x040fe2000f8e0002 */
[----:B------:R-:W1:Y:S03]  /*0120*/  LDCU.64 UR4, c[0x0][0x358] ;  /* 0x00006b00ff0477ac */ /* 0x000e660008000a00 */
[----:B------:R-:W-:Y:S02]  /*0130*/  IMAD R5, R5, UR11, R3 ;  /* 0x0000000b05057c24 */ /* 0x000fe4000f8e0203 */
[----:B------:R-:W-:-:S03]  /*0140*/  IMAD.SHL.U32 R0, R2, 0x4, RZ ;  /* 0x0000000402007824 */ /* 0x000fc600078e00ff */
[----:B------:R-:W-:Y:S02]  /*0150*/  SHF.L.U64.HI R2, R2, 0x2, R5 ;  /* 0x0000000202027819 */ /* 0x000fe40000010205 */
[----:B0-----:R-:W-:-:S04]  /*0160*/  IADD3 R4, P0, PT, R0, UR6, RZ ;  /* 0x0000000600047c10 */ /* 0x001fc8000ff1e0ff */
[----:B------:R-:W-:-:S05]  /*0170*/  IADD3.X R5, PT, PT, R2, UR7, RZ, P0, !PT ;  /* 0x0000000702057c10 */ /* 0x000fca00087fe4ff */
[----:B-1----:R-:W2:Y:S01]  /*0180*/  LDG.E R4, desc[UR4][R4.64] ;  /* 0x0000000404047981 */ /* 0x002ea2000c1e1900 */
[----:B------:R-:W-:Y:S01]  /*0190*/  IMAD.MOV.U32 R3, RZ, RZ, 0x3bbb989d ;  /* 0x3bbb989dff037424 */ /* 0x000fe200078e00ff */
[----:B------:R-:W-:Y:S01]  /*01a0*/  BSSY.RECONVERGENT B0, `(.L_x_0) ;  /* 0x000005e000007945 */ /* 0x000fe20003800200 */
[----:B------:R-:W-:Y:S02]  /*01b0*/  IMAD.MOV.U32 R6, RZ, RZ, 0x437c0000 ;  /* 0x437c0000ff067424 */ /* 0x000fe400078e00ff */
[----:B--2---:R-:W-:-:S04]  /*01c0*/  FFMA.SAT R3, R4, R3, 0.5 ;  /* 0x3f00000004037423 */ /* 0x004fc80000002003 */
[----:B------:R-:W-:-:S04]  /*01d0*/  FFMA.RM R3, R3, R6, 12582913 ;  /* 0x4b40000103037423 */ /* 0x000fc80000004006 */
[C---:B------:R-:W-:Y:S01]  /*01e0*/  FADD R7, R3.reuse, -12583039 ;  /* 0xcb40007f03077421 */ /* 0x040fe20000000000 */
[----:B------:R-:W-:-:S03]  /*01f0*/  SHF.L.U32 R3, R3, 0x17, RZ ;  /* 0x0000001703037819 */ /* 0x000fc600000006ff */
[----:B------:R-:W-:-:S04]  /*0200*/  FFMA R7, R4, 1.4426950216293334961, -R7 ;  /* 0x3fb8aa3b04077823 */ /* 0x000fc80000000807 */
[----:B------:R-:W-:-:S06]  /*0210*/  FFMA R10, R4, 1.925963033500011079e-08, R7 ;  /* 0x32a57060040a7823 */ /* 0x000fcc0000000007 */
[----:B------:R-:W0:Y:S02]  /*0220*/  MUFU.EX2 R10, R10 ;  /* 0x0000000a000a7308 */ /* 0x000e240000000800 */
[----:B0-----:R-:W-:-:S06]  /*0230*/  FMUL R11, R3, R10 ;  /* 0x0000000a030b7220 */ /* 0x001fcc0000400000 */
[----:B------:R-:W0:Y:S02]  /*0240*/  F2F.F64.F32 R4, R11 ;  /* 0x0000000b00047310 */ /* 0x000e240000201800 */
[----:B0-----:R-:W-:-:S10]  /*0250*/  DADD R6, R4, 1 ;  /* 0x3ff0000004067429 */ /* 0x001fd40000000000 */
[----:B------:R-:W-:Y:S01]  /*0260*/  ISETP.GT.AND P0, PT, R7, 0xfffff, PT ;  /* 0x000fffff0700780c */ /* 0x000fe20003f04270 */
[----:B------:R-:W-:Y:S01]  /*0270*/  IMAD.MOV.U32 R8, RZ, RZ, R6 ;  /* 0x000000ffff087224 */ /* 0x000fe200078e0006 */
[----:B------:R-:W-:Y:S01]  /*0280*/  MOV R4, R7 ;  /* 0x0000000700047202 */ /* 0x000fe20000000f00 */
[----:B------:R-:W-:-:S10]  /*0290*/  IMAD.MOV.U32 R9, RZ, RZ, R7 ;  /* 0x000000ffff097224 */ /* 0x000fd400078e0007 */
[----:B------:R-:W-:-:S10]  /*02a0*/  @!P0 DMUL R8, R8, 1.80143985094819840000e+16 ;  /* 0x4350000008088828 */ /* 0x000fd40000000000 */
[----:B------:R-:W-:Y:S02]  /*02b0*/  @!P0 IMAD.MOV.U32 R4, RZ, RZ, R9 ;  /* 0x000000ffff048224 */ /* 0x000fe400078e0009 */
[----:B------:R-:W-:Y:S02]  /*02c0*/  @!P0 IMAD.MOV.U32 R6, RZ, RZ, R8 ;  /* 0x000000ffff068224 */ /* 0x000fe400078e0008 */
[----:B------:R-:W-:-:S05]  /*02d0*/  VIADD R3, R4, 0xffffffff ;  /* 0xffffffff04037836 */ /* 0x000fca0000000000 */
[----:B------:R-:W-:Y:S02]  /*02e0*/  ISETP.GT.U32.AND P1, PT, R3, 0x7feffffe, PT ;  /* 0x7feffffe0300780c */ /* 0x000fe40003f24070 */
[----:B------:R-:W-:Y:S01]  /*02f0*/  MOV R3, 0xfffffc01 ;  /* 0xfffffc0100037802 */ /* 0x000fe20000000f00 */
[----:B------:R-:W-:-:S10]  /*0300*/  @!P0 IMAD.MOV.U32 R3, RZ, RZ, -0x435 ;  /* 0xfffffbcbff038424 */ /* 0x000fd400078e00ff */
[----:B------:R-:W-:Y:S05]  /*0310*/  @P1 BRA `(.L_x_1) ;  /* 0x0000000400001947 */ /* 0x000fea0003800000 */
[C---:B------:R-:W-:Y:S01]  /*0320*/  LOP3.LUT R5, R4.reuse, 0xfffff, RZ, 0xc0, !PT ;  /* 0x000fffff04057812 */ /* 0x040fe200078ec0ff */
[----:B------:R-:W-:Y:S01]  /*0330*/  IMAD.MOV.U32 R8, RZ, RZ, RZ ;  /* 0x000000ffff087224 */ /* 0x000fe200078e00ff */
[----:B------:R-:W-:Y:S01]  /*0340*/  MOV R16, 0x8b7a8b04 ;  /* 0x8b7a8b0400107802 */ /* 0x000fe20000000f00 */
[----:B------:R-:W-:Y:S01]  /*0350*/  IMAD.MOV.U32 R17, RZ, RZ, 0x3ed0ee25 ;  /* 0x3ed0ee25ff117424 */ /* 0x000fe200078e00ff */
[----:B------:R-:W-:Y:S01]  /*0360*/  LOP3.LUT R7, R5, 0x3ff00000, RZ, 0xfc, !PT ;  /* 0x3ff0000005077812 */ /* 0x000fe200078efcff */
[----:B------:R-:W-:Y:S01]  /*0370*/  UMOV UR6, 0x3ae80f1e ;  /* 0x3ae80f1e00067882 */ /* 0x000fe20000000000 */
[----:B------:R-:W-:Y:S01]  /*0380*/  UMOV UR7, 0x3eb1380b ;  /* 0x3eb1380b00077882 */ /* 0x000fe20000000000 */
[----:B------:R-:W-:Y:S01]  /*0390*/  LEA.HI R3, R4, R3, RZ, 0xc ;  /* 0x0000000304037211 */ /* 0x000fe200078f60ff */
[----:B------:R-:W-:Y:S01]  /*03a0*/  UMOV UR8, 0x80000000 ;  /* 0x8000000000087882 */ /* 0x000fe20000000000 */
[----:B------:R-:W-:Y:S01]  /*03b0*/  ISETP.GE.U32.AND P0, PT, R7, 0x3ff6a09f, PT ;  /* 0x3ff6a09f0700780c */ /* 0x000fe20003f06070 */
[----:B------:R-:W-:Y:S01]  /*03c0*/  UMOV UR9, 0x43300000 ;  /* 0x4330000000097882 */ /* 0x000fe20000000000 */
[----:B------:R-:W-:-:S11]  /*03d0*/  MOV R19, 0x43300000 ;  /* 0x4330000000137802 */ /* 0x000fd60000000f00 */
[----:B------:R-:W-:Y:S01]  /*03e0*/  @P0 IADD3 R5, PT, PT, R7, -0x100000, RZ ;  /* 0xfff0000007050810 */ /* 0x000fe20007ffe0ff */
[----:B------:R-:W-:-:S04]  /*03f0*/  @P0 VIADD R3, R3, 0x1 ;  /* 0x0000000103030836 */ /* 0x000fc80000000000 */
[----:B------:R-:W-:Y:S01]  /*0400*/  @P0 IMAD.MOV.U32 R7, RZ, RZ, R5 ;  /* 0x000000ffff070224 */ /* 0x000fe200078e0005 */
[----:B------:R-:W-:-:S05]  /*0410*/  LOP3.LUT R18, R3, 0x80000000, RZ, 0x3c, !PT ;  /* 0x8000000003127812 */ /* 0x000fca00078e3cff */
[C---:B------:R-:W-:Y:S02]  /*0420*/  DADD R14, R6.reuse, 1 ;  /* 0x3ff00000060e7429 */ /* 0x040fe40000000000 */
[----:B------:R-:W-:-:S04]  /*0430*/  DADD R6, R6, -1 ;  /* 0xbff0000006067429 */ /* 0x000fc80000000000 */
[----:B------:R-:W0:Y:S02]  /*0440*/  MUFU.RCP64H R9, R15 ;  /* 0x0000000f00097308 */ /* 0x000e240000001800 */
[----:B0-----:R-:W-:-:S08]  /*0450*/  DFMA R10, -R14, R8, 1 ;  /* 0x3ff000000e0a742b */ /* 0x001fd00000000108 */
[----:B------:R-:W-:-:S08]  /*0460*/  DFMA R10, R10, R10, R10 ;  /* 0x0000000a0a0a722b */ /* 0x000fd0000000000a */
[----:B------:R-:W-:-:S08]  /*0470*/  DFMA R8, R8, R10, R8 ;  /* 0x0000000a0808722b */ /* 0x000fd00000000008 */
[----:B------:R-:W-:-:S08]  /*0480*/  DMUL R10, R6, R8 ;  /* 0x00000008060a7228 */ /* 0x000fd00000000000 */
[----:B------:R-:W-:-:S08]  /*0490*/  DFMA R10, R6, R8, R10 ;  /* 0x00000008060a722b */ /* 0x000fd0000000000a */
[----:B------:R-:W-:Y:S02]  /*04a0*/  DMUL R12, R10, R10 ;  /* 0x0000000a0a0c7228 */ /* 0x000fe40000000000 */
[----:B------:R-:W-:-:S06]  /*04b0*/  DADD R4, R6, -R10 ;  /* 0x0000000006047229 */ /* 0x000fcc000000080a */
[----:B------:R-:W-:Y:S01]  /*04c0*/  DFMA R14, R12, UR6, R16 ;  /* 0x000000060c0e7c2b */ /* 0x000fe20008000010 */
[----:B------:R-:W-:Y:S01]  /*04d0*/  UMOV UR6, 0x9f02676f ;  /* 0x9f02676f00067882 */ /* 0x000fe20000000000 */
[----:B------:R-:W-:Y:S01]  /*04e0*/  UMOV UR7, 0x3ef3b266 ;  /* 0x3ef3b26600077882 */ /* 0x000fe20000000000 */
[----:B------:R-:W-:Y:S02]  /*04f0*/  DADD R16, R4, R4 ;  /* 0x0000000004107229 */ /* 0x000fe40000000004 */
[----:B------:R-:W-:Y:S01]  /*0500*/  DADD R4, R18, -UR8 ;  /* 0x8000000812047e29 */ /* 0x000fe20008000000 */
[----:B------:R-:W-:Y:S01]  /*0510*/  UMOV UR8, 0xfefa39ef ;  /* 0xfefa39ef00087882 */ /* 0x000fe20000000000 */
[----:B------:R-:W-:Y:S01]  /*0520*/  UMOV UR9, 0x3fe62e42 ;  /* 0x3fe62e4200097882 */ /* 0x000fe20000000000 */
[----:B------:R-:W-:Y:S01]  /*0530*/  DFMA R14, R12, R14, UR6 ;  /* 0x000000060c0e7e2b */ /* 0x000fe2000800000e */
[----:B------:R-:W-:Y:S01]  /*0540*/  UMOV UR6, 0xa9ab0956 ;  /* 0xa9ab095600067882 */ /* 0x000fe20000000000 */
[----:B------:R-:W-:Y:S01]  /*0550*/  UMOV UR7, 0x3f1745cb ;  /* 0x3f1745cb00077882 */ /* 0x000fe20000000000 */
[----:B------:R-:W-:-:S02]  /*0560*/  DFMA R16, R6, -R10, R16 ;  /* 0x8000000a0610722b */ /* 0x000fc40000000010 */
[----:B------:R-:W-:-:S03]  /*0570*/  DFMA R6, R4, UR8, R10 ;  /* 0x0000000804067c2b */ /* 0x000fc6000800000a */
[----:B------:R-:W-:Y:S01]  /*0580*/  DFMA R14, R12, R14, UR6 ;  /* 0x000000060c0e7e2b */ /* 0x000fe2000800000e */
[----:B------:R-:W-:Y:S01]  /*0590*/  UMOV UR6, 0x2d1b5154 ;  /* 0x2d1b515400067882 */ /* 0x000fe20000000000 */
[----:B------:R-:W-:Y:S01]  /*05a0*/  UMOV UR7, 0x3f3c71c7 ;  /* 0x3f3c71c700077882 */ /* 0x000fe20000000000 */
[----:B------:R-:W-:-:S05]  /*05b0*/  DMUL R16, R8, R16 ;  /* 0x0000001008107228 */ /* 0x000fca0000000000 */
[----:B------:R-:W-:Y:S01]  /*05c0*/  DFMA R14, R12, R14, UR6 ;  /* 0x000000060c0e7e2b */ /* 0x000fe2000800000e */
[----:B------:R-:W-:Y:S01]  /*05d0*/  UMOV UR6, 0x923be72d ;  /* 0x923be72d00067882 */ /* 0x000fe20000000000 */
[----:B------:R-:W-:-:S06]  /*05e0*/  UMOV UR7, 0x3f624924 ;  /* 0x3f62492400077882 */ /* 0x000fcc0000000000 */
        /* <DEDUP_REMOVED lines=8> */
[----:B------:R-:W-:Y:S02]  /*0670*/  UMOV UR7, 0x3fe62e42 ;  /* 0x3fe62e4200077882 */ /* 0x000fe40000000000 */
[----:B------:R-:W-:Y:S01]  /*0680*/  DFMA R18, R4, -UR6, R6 ;  /* 0x8000000604127c2b */ /* 0x000fe20008000006 */
[----:B------:R-:W-:Y:S01]  /*0690*/  UMOV UR6, 0x3b39803f ;  /* 0x3b39803f00067882 */ /* 0x000fe20000000000 */
[----:B------:R-:W-:Y:S02]  /*06a0*/  UMOV UR7, 0x3c7abc9e ;  /* 0x3c7abc9e00077882 */ /* 0x000fe40000000000 */
[----:B------:R-:W-:-:S04]  /*06b0*/  DMUL R14, R12, R14 ;  /* 0x0000000e0c0e7228 */ /* 0x000fc80000000000 */
[----:B------:R-:W-:-:S04]  /*06c0*/  DADD R18, -R10, R18 ;  /* 0x000000000a127229 */ /* 0x000fc80000000112 */
[----:B------:R-:W-:-:S08]  /*06d0*/  DFMA R14, R10, R14, R16 ;  /* 0x0000000e0a0e722b */ /* 0x000fd00000000010 */
[----:B------:R-:W-:-:S08]  /*06e0*/  DADD R14, R14, -R18 ;  /* 0x000000000e0e7229 */ /* 0x000fd00000000812 */
[----:B------:R-:W-:-:S08]  /*06f0*/  DFMA R14, R4, UR6, R14 ;  /* 0x00000006040e7c2b */ /* 0x000fd0000800000e */
[----:B------:R-:W-:Y:S01]  /*0700*/  DADD R6, R6, R14 ;  /* 0x0000000006067229 */ /* 0x000fe2000000000e */
[----:B------:R-:W-:Y:S10]  /*0710*/  BRA `(.L_x_2) ;  /* 0x0000000000187947 */ /* 0x000ff40003800000 */
.L_x_1:
[----:B------:R-:W-:Y:S01]  /*0720*/  IMAD.MOV.U32 R4, RZ, RZ, 0x0 ;  /* 0x00000000ff047424 */ /* 0x000fe200078e00ff */
[----:B------:R-:W-:Y:S02]  /*0730*/  MOV R5, 0x7ff00000 ;  /* 0x7ff0000000057802 */ /* 0x000fe40000000f00 */
[----:B------:R-:W-:-:S04]  /*0740*/  LOP3.LUT P0, RZ, R9, 0x7fffffff, RZ, 0xc0, !PT ;  /* 0x7fffffff09ff7812 */ /* 0x000fc8000780c0ff */
[----:B------:R-:W-:-:S10]  /*0750*/  DFMA R4, R8, R4, +INF ;  /* 0x7ff000000804742b */ /* 0x000fd40000000004 */
[----:B------:R-:W-:Y:S02]  /*0760*/  FSEL R6, R4, RZ, P0 ;  /* 0x000000ff04067208 */ /* 0x000fe40000000000 */
[----:B------:R-:W-:-:S07]  /*0770*/  FSEL R7, R5, -QNAN , P0 ;  /* 0xfff0000005077808 */ /* 0x000fce0000000000 */
.L_x_2:
[----:B------:R-:W-:Y:S05]  /*0780*/  BSYNC.RECONVERGENT B0 ;  /* 0x0000000000007941 */ /* 0x000fea0003800200 */
.L_x_0:
[----:B------:R-:W0:Y:S01]  /*0790*/  LDCU.64 UR6, c[0x0][0x388] ;  /* 0x00007100ff0677ac */ /* 0x000e220008000a00 */
[----:B------:R-:W1:Y:S01]  /*07a0*/  F2F.F32.F64 R7, R6 ;  /* 0x0000000600077310 */ /* 0x000e620000301000 */
[----:B0-----:R-:W-:-:S04]  /*07b0*/  IADD3 R4, P0, PT, R0, UR6, RZ ;  /* 0x0000000600047c10 */ /* 0x001fc8000ff1e0ff */
[----:B------:R-:W-:-:S05]  /*07c0*/  IADD3.X R5, PT, PT, R2, UR7, RZ, P0, !PT ;  /* 0x0000000702057c10 */ /* 0x000fca00087fe4ff */
[----:B-1----:R-:W-:Y:S01]  /*07d0*/  STG.E desc[UR4][R4.64], R7 ;  /* 0x0000000704007986 */ /* 0x002fe2000c101904 */
[----:B------:R-:W-:Y:S05]  /*07e0*/  EXIT ;  /* 0x000000000000794d */ /* 0x000fea0003800000 */
.L_x_3:
[----:B------:R-:W-:-:S00]  /*07f0*/  BRA `(.L_x_3) ;  /* 0xfffffffc00fc7947 */ /* 0x000fc0000383ffff */
[----:B------:R-:W-:-:S00]  /*0800*/  NOP ;  /* 0x0000000000007918 */ /* 0x000fc00000000000 */
[----:B------:R-:W-:-:S00]  /*0810*/  NOP ;  /* 0x0000000000007918 */ /* 0x000fc00000000000 */
[----:B------:R-:W-:-:S00]  /*0820*/  NOP ;  /* 0x0000000000007918 */ /* 0x000fc00000000000 */
[----:B------:R-:W-:-:S00]  /*0830*/  NOP ;  /* 0x0000000000007918 */ /* 0x000fc00000000000 */
[----:B------:R-:W-:-:S00]  /*0840*/  NOP ;  /* 0x0000000000007918 */ /* 0x000fc00000000000 */
[----:B------:R-:W-:-:S00]  /*0850*/  NOP ;  /* 0x0000000000007918 */ /* 0x000fc00000000000 */
[----:B------:R-:W-:-:S00]  /*0860*/  NOP ;  /* 0x0000000000007918 */ /* 0x000fc00000000000 */
[----:B------:R-:W-:-:S00]  /*0870*/  NOP ;  /* 0x0000000000007918 */ /* 0x000fc00000000000 */
.L_x_4:


//--------------------- .nv.shared.reserved.0     --------------------------
	.section	.nv.shared.reserved.0,"aw",@nobits
	.weak		__nv_reservedSMEM_offset_0_alias
	.size		__nv_reservedSMEM_offset_0_alias, 0, 64
	.other		__nv_reservedSMEM_offset_0_alias,@"STO_CUDA_RESERVED_SHARED STV_DEFAULT"
__nv_reservedSMEM_offset_0_alias:
	.zero		0
	.zero		64


//--------------------- .nv.constant0._Z8softplusPKfPfmm --------------------------
	.section	.nv.constant0._Z8softplusPKfPfmm,"a",@progbits
	.sectionflags	@""
	.align	4
.nv.constant0._Z8softplusPKfPfmm:
	.zero		928


//--------------------- SYMBOLS --------------------------

	.type		.nv.reservedSmem.offset0,@object
	.size		.nv.reservedSmem.offset0,0x4
